//
// Generated by NVIDIA NVVM Compiler
//
// Compiler Build ID: CL-36424714
// Cuda compilation tools, release 13.0, V13.0.88
// Based on NVVM 20.0.0
//

.version 9.0
.target sm_100
.address_size 64

	// .globl	_Z21coalesing_gemm_kernelPKfS0_Pfjjjj

.visible .entry _Z21coalesing_gemm_kernelPKfS0_Pfjjjj(
	.param .u64 .ptr .align 1 _Z21coalesing_gemm_kernelPKfS0_Pfjjjj_param_0,
	.param .u64 .ptr .align 1 _Z21coalesing_gemm_kernelPKfS0_Pfjjjj_param_1,
	.param .u64 .ptr .align 1 _Z21coalesing_gemm_kernelPKfS0_Pfjjjj_param_2,
	.param .u32 _Z21coalesing_gemm_kernelPKfS0_Pfjjjj_param_3,
	.param .u32 _Z21coalesing_gemm_kernelPKfS0_Pfjjjj_param_4,
	.param .u32 _Z21coalesing_gemm_kernelPKfS0_Pfjjjj_param_5,
	.param .u32 _Z21coalesing_gemm_kernelPKfS0_Pfjjjj_param_6
)
{
	.reg .pred 	%p<13>;
	.reg .b32 	%r<66>;
	.reg .b32 	%f<68>;
	.reg .b64 	%rd<69>;

	ld.param.u64 	%rd4, [_Z21coalesing_gemm_kernelPKfS0_Pfjjjj_param_0];
	ld.param.u64 	%rd5, [_Z21coalesing_gemm_kernelPKfS0_Pfjjjj_param_1];
	ld.param.u64 	%rd3, [_Z21coalesing_gemm_kernelPKfS0_Pfjjjj_param_2];
	ld.param.u32 	%r19, [_Z21coalesing_gemm_kernelPKfS0_Pfjjjj_param_3];
	ld.param.u32 	%r17, [_Z21coalesing_gemm_kernelPKfS0_Pfjjjj_param_4];
	ld.param.u32 	%r18, [_Z21coalesing_gemm_kernelPKfS0_Pfjjjj_param_5];
	ld.param.u32 	%r20, [_Z21coalesing_gemm_kernelPKfS0_Pfjjjj_param_6];
	cvta.to.global.u64 	%rd1, %rd5;
	cvta.to.global.u64 	%rd2, %rd4;
	mov.u32 	%r21, %ctaid.x;
	mov.u32 	%r22, %tid.x;
	div.u32 	%r23, %r22, %r20;
	mad.lo.s32 	%r1, %r20, %r21, %r23;
	mov.u32 	%r24, %ctaid.y;
	mul.lo.s32 	%r25, %r23, %r20;
	sub.s32 	%r26, %r22, %r25;
	mad.lo.s32 	%r2, %r20, %r24, %r26;
	setp.ge.u32 	%p1, %r1, %r19;
	setp.ge.u32 	%p2, %r2, %r17;
	or.pred  	%p3, %p1, %p2;
	@%p3 bra 	$L__BB0_14;
	setp.eq.s32 	%p4, %r18, 0;
	mov.f32 	%f67, 0f00000000;
	@%p4 bra 	$L__BB0_13;
	mul.lo.s32 	%r3, %r1, %r18;
	and.b32  	%r4, %r18, 7;
	setp.lt.u32 	%p5, %r18, 8;
	mov.f32 	%f67, 0f00000000;
	mov.b32 	%r64, 0;
	@%p5 bra 	$L__BB0_5;
	and.b32  	%r64, %r18, -8;
	neg.s32 	%r61, %r64;
	mov.f32 	%f67, 0f00000000;
	mov.b32 	%r62, 0;
$L__BB0_4:
	.pragma "nounroll";
	add.s32 	%r29, %r62, %r3;
	mul.wide.u32 	%rd6, %r29, 4;
	add.s64 	%rd7, %rd2, %rd6;
	ld.global.f32 	%f17, [%rd7];
	mad.lo.s32 	%r30, %r62, %r17, %r2;
	mul.wide.u32 	%rd8, %r30, 4;
	add.s64 	%rd9, %rd1, %rd8;
	ld.global.f32 	%f18, [%rd9];
	fma.rn.f32 	%f19, %f17, %f18, %f67;
	add.s32 	%r31, %r29, 1;
	mul.wide.u32 	%rd10, %r31, 4;
	add.s64 	%rd11, %rd2, %rd10;
	ld.global.f32 	%f20, [%rd11];
	add.s32 	%r32, %r30, %r17;
	mul.wide.u32 	%rd12, %r32, 4;
	add.s64 	%rd13, %rd1, %rd12;
	ld.global.f32 	%f21, [%rd13];
	fma.rn.f32 	%f22, %f20, %f21, %f19;
	add.s32 	%r33, %r29, 2;
	mul.wide.u32 	%rd14, %r33, 4;
	add.s64 	%rd15, %rd2, %rd14;
	ld.global.f32 	%f23, [%rd15];
	add.s32 	%r34, %r32, %r17;
	mul.wide.u32 	%rd16, %r34, 4;
	add.s64 	%rd17, %rd1, %rd16;
	ld.global.f32 	%f24, [%rd17];
	fma.rn.f32 	%f25, %f23, %f24, %f22;
	add.s32 	%r35, %r29, 3;
	mul.wide.u32 	%rd18, %r35, 4;
	add.s64 	%rd19, %rd2, %rd18;
	ld.global.f32 	%f26, [%rd19];
	add.s32 	%r36, %r34, %r17;
	mul.wide.u32 	%rd20, %r36, 4;
	add.s64 	%rd21, %rd1, %rd20;
	ld.global.f32 	%f27, [%rd21];
	fma.rn.f32 	%f28, %f26, %f27, %f25;
	add.s32 	%r37, %r29, 4;
	mul.wide.u32 	%rd22, %r37, 4;
	add.s64 	%rd23, %rd2, %rd22;
	ld.global.f32 	%f29, [%rd23];
	add.s32 	%r38, %r36, %r17;
	mul.wide.u32 	%rd24, %r38, 4;
	add.s64 	%rd25, %rd1, %rd24;
	ld.global.f32 	%f30, [%rd25];
	fma.rn.f32 	%f31, %f29, %f30, %f28;
	add.s32 	%r39, %r29, 5;
	mul.wide.u32 	%rd26, %r39, 4;
	add.s64 	%rd27, %rd2, %rd26;
	ld.global.f32 	%f32, [%rd27];
	add.s32 	%r40, %r38, %r17;
	mul.wide.u32 	%rd28, %r40, 4;
	add.s64 	%rd29, %rd1, %rd28;
	ld.global.f32 	%f33, [%rd29];
	fma.rn.f32 	%f34, %f32, %f33, %f31;
	add.s32 	%r41, %r29, 6;
	mul.wide.u32 	%rd30, %r41, 4;
	add.s64 	%rd31, %rd2, %rd30;
	ld.global.f32 	%f35, [%rd31];
	add.s32 	%r42, %r40, %r17;
	mul.wide.u32 	%rd32, %r42, 4;
	add.s64 	%rd33, %rd1, %rd32;
	ld.global.f32 	%f36, [%rd33];
	fma.rn.f32 	%f37, %f35, %f36, %f34;
	add.s32 	%r43, %r29, 7;
	mul.wide.u32 	%rd34, %r43, 4;
	add.s64 	%rd35, %rd2, %rd34;
	ld.global.f32 	%f38, [%rd35];
	add.s32 	%r44, %r42, %r17;
	mul.wide.u32 	%rd36, %r44, 4;
	add.s64 	%rd37, %rd1, %rd36;
	ld.global.f32 	%f39, [%rd37];
	fma.rn.f32 	%f67, %f38, %f39, %f37;
	add.s32 	%r62, %r62, 8;
	add.s32 	%r61, %r61, 8;
	setp.ne.s32 	%p6, %r61, 0;
	@%p6 bra 	$L__BB0_4;
$L__BB0_5:
	setp.eq.s32 	%p7, %r4, 0;
	@%p7 bra 	$L__BB0_13;
	and.b32  	%r12, %r18, 3;
	setp.lt.u32 	%p8, %r4, 4;
	@%p8 bra 	$L__BB0_8;
	add.s32 	%r45, %r64, %r3;
	mul.wide.u32 	%rd38, %r45, 4;
	add.s64 	%rd39, %rd2, %rd38;
	ld.global.f32 	%f41, [%rd39];
	mad.lo.s32 	%r46, %r64, %r17, %r2;
	mul.wide.u32 	%rd40, %r46, 4;
	add.s64 	%rd41, %rd1, %rd40;
	ld.global.f32 	%f42, [%rd41];
	fma.rn.f32 	%f43, %f41, %f42, %f67;
	add.s32 	%r47, %r45, 1;
	mul.wide.u32 	%rd42, %r47, 4;
	add.s64 	%rd43, %rd2, %rd42;
	ld.global.f32 	%f44, [%rd43];
	add.s32 	%r48, %r46, %r17;
	mul.wide.u32 	%rd44, %r48, 4;
	add.s64 	%rd45, %rd1, %rd44;
	ld.global.f32 	%f45, [%rd45];
	fma.rn.f32 	%f46, %f44, %f45, %f43;
	add.s32 	%r49, %r45, 2;
	mul.wide.u32 	%rd46, %r49, 4;
	add.s64 	%rd47, %rd2, %rd46;
	ld.global.f32 	%f47, [%rd47];
	add.s32 	%r50, %r48, %r17;
	mul.wide.u32 	%rd48, %r50, 4;
	add.s64 	%rd49, %rd1, %rd48;
	ld.global.f32 	%f48, [%rd49];
	fma.rn.f32 	%f49, %f47, %f48, %f46;
	add.s32 	%r51, %r45, 3;
	mul.wide.u32 	%rd50, %r51, 4;
	add.s64 	%rd51, %rd2, %rd50;
	ld.global.f32 	%f50, [%rd51];
	add.s32 	%r52, %r50, %r17;
	mul.wide.u32 	%rd52, %r52, 4;
	add.s64 	%rd53, %rd1, %rd52;
	ld.global.f32 	%f51, [%rd53];
	fma.rn.f32 	%f67, %f50, %f51, %f49;
	add.s32 	%r64, %r64, 4;
$L__BB0_8:
	setp.eq.s32 	%p9, %r12, 0;
	@%p9 bra 	$L__BB0_13;
	setp.eq.s32 	%p10, %r12, 1;
	@%p10 bra 	$L__BB0_11;
	add.s32 	%r53, %r64, %r3;
	mul.wide.u32 	%rd54, %r53, 4;
	add.s64 	%rd55, %rd2, %rd54;
	ld.global.f32 	%f53, [%rd55];
	mad.lo.s32 	%r54, %r64, %r17, %r2;
	mul.wide.u32 	%rd56, %r54, 4;
	add.s64 	%rd57, %rd1, %rd56;
	ld.global.f32 	%f54, [%rd57];
	fma.rn.f32 	%f55, %f53, %f54, %f67;
	add.s32 	%r55, %r53, 1;
	mul.wide.u32 	%rd58, %r55, 4;
	add.s64 	%rd59, %rd2, %rd58;
	ld.global.f32 	%f56, [%rd59];
	add.s32 	%r56, %r54, %r17;
	mul.wide.u32 	%rd60, %r56, 4;
	add.s64 	%rd61, %rd1, %rd60;
	ld.global.f32 	%f57, [%rd61];
	fma.rn.f32 	%f67, %f56, %f57, %f55;
	add.s32 	%r64, %r64, 2;
$L__BB0_11:
	and.b32  	%r57, %r18, 1;
	setp.eq.b32 	%p11, %r57, 1;
	not.pred 	%p12, %p11;
	@%p12 bra 	$L__BB0_13;
	add.s32 	%r58, %r64, %r3;
	mul.wide.u32 	%rd62, %r58, 4;
	add.s64 	%rd63, %rd2, %rd62;
	ld.global.f32 	%f58, [%rd63];
	mad.lo.s32 	%r59, %r64, %r17, %r2;
	mul.wide.u32 	%rd64, %r59, 4;
	add.s64 	%rd65, %rd1, %rd64;
	ld.global.f32 	%f59, [%rd65];
	fma.rn.f32 	%f67, %f58, %f59, %f67;
$L__BB0_13:
	mad.lo.s32 	%r60, %r1, %r17, %r2;
	cvta.to.global.u64 	%rd66, %rd3;
	mul.wide.u32 	%rd67, %r60, 4;
	add.s64 	%rd68, %rd66, %rd67;
	st.global.f32 	[%rd68], %f67;
$L__BB0_14:
	ret;

}


// ===== COMPILED SASS (sm_100) =====

	.target	sm_100

	.elftype	@"ET_EXEC"


//--------------------- .note.nv.tkinfo           --------------------------
	.section	.note.nv.tkinfo,"",@"SHT_NOTE"
	.sectionflags	@"SHF_NOTE_NV_TKINFO"
	.tkinfo
        /*0018*/ 	.word	0x00000002
        /*0030*/ 	.string	""
        /*0030*/ 	.string	"ptxas"
        /*0030*/ 	.string	"Cuda compilation tools, release 13.0, V13.0.88"
        /*0030*/ 	.string	"Build cuda_13.0.r13.0/compiler.36424714_0"
        /*0030*/ 	.string	"-arch sm_100 -m 64 "



//--------------------- .note.nv.cuinfo           --------------------------
	.section	.note.nv.cuinfo,"",@"SHT_NOTE"
	.sectionflags	@"SHF_NOTE_NV_CUINFO"
        /*0018*/ 	.short	0x0002
        /*001a*/ 	.short	0x0064
        /*001c*/ 	.short	0x0082
	.zero		2


//--------------------- .nv.info                  --------------------------
	.section	.nv.info,"",@"SHT_CUDA_INFO"
	.align	4


	//----- nvinfo : EIATTR_REGCOUNT
	.align		4
        /*0000*/ 	.byte	0x04, 0x2f
        /*0002*/ 	.short	(.L_1 - .L_0)
	.align		4
.L_0:
        /*0004*/ 	.word	index@(_Z21coalesing_gemm_kernelPKfS0_Pfjjjj)
        /*0008*/ 	.word	0x00000020


	//----- nvinfo : EIATTR_FRAME_SIZE
	.align		4
.L_1:
        /*000c*/ 	.byte	0x04, 0x11
        /*000e*/ 	.short	(.L_3 - .L_2)
	.align		4
.L_2:
        /*0010*/ 	.word	index@(_Z21coalesing_gemm_kernelPKfS0_Pfjjjj)
        /*0014*/ 	.word	0x00000000


	//----- nvinfo : EIATTR_MIN_STACK_SIZE
	.align		4
.L_3:
        /*0018*/ 	.byte	0x04, 0x12
        /*001a*/ 	.short	(.L_5 - .L_4)
	.align		4
.L_4:
        /*001c*/ 	.word	index@(_Z21coalesing_gemm_kernelPKfS0_Pfjjjj)
        /*0020*/ 	.word	0x00000000
.L_5:


//--------------------- .nv.compat                --------------------------
	.section	.nv.compat,"",@"SHT_CUDA_COMPAT_INFO"
	.align	4
        /*0000*/ 	.byte	0x02, 0x09, 0x00, 0x00, 0x02, 0x02, 0x01, 0x00, 0x02, 0x05, 0x05, 0x00, 0x03, 0x07, 0x01, 0x01
        /*0010*/ 	.byte	0x02, 0x03, 0x00, 0x00, 0x02, 0x06, 0x01, 0x00, 0x04, 0x0b, 0x08, 0x00, 0x09, 0x00, 0x00, 0x00
        /*0020*/ 	.byte	0x00, 0x00, 0x00, 0x00


//--------------------- .nv.info._Z21coalesing_gemm_kernelPKfS0_Pfjjjj --------------------------
	.section	.nv.info._Z21coalesing_gemm_kernelPKfS0_Pfjjjj,"",@"SHT_CUDA_INFO"
	.sectionflags	@""
	.align	4


	//----- nvinfo : EIATTR_CUDA_API_VERSION
	.align		4
        /*0000*/ 	.byte	0x04, 0x37
        /*0002*/ 	.short	(.L_7 - .L_6)
.L_6:
        /*0004*/ 	.word	0x00000082


	//----- nvinfo : EIATTR_KPARAM_INFO
	.align		4
.L_7:
        /*0008*/ 	.byte	0x04, 0x17
        /*000a*/ 	.short	(.L_9 - .L_8)
.L_8:
        /*000c*/ 	.word	0x00000000
        /*0010*/ 	.short	0x0006
        /*0012*/ 	.short	0x0024
        /*0014*/ 	.byte	0x00, 0xf0, 0x11, 0x00


	//----- nvinfo : EIATTR_KPARAM_INFO
	.align		4
.L_9:
        /*0018*/ 	.byte	0x04, 0x17
        /*001a*/ 	.short	(.L_11 - .L_10)
.L_10:
        /*001c*/ 	.word	0x00000000
        /*0020*/ 	.short	0x0005
        /*0022*/ 	.short	0x0020
        /*0024*/ 	.byte	0x00, 0xf0, 0x11, 0x00


	//----- nvinfo : EIATTR_KPARAM_INFO
	.align		4
.L_11:
        /*0028*/ 	.byte	0x04, 0x17
        /*002a*/ 	.short	(.L_13 - .L_12)
.L_12:
        /*002c*/ 	.word	0x00000000
        /*0030*/ 	.short	0x0004
        /*0032*/ 	.short	0x001c
        /*0034*/ 	.byte	0x00, 0xf0, 0x11, 0x00


	//----- nvinfo : EIATTR_KPARAM_INFO
	.align		4
.L_13:
        /*0038*/ 	.byte	0x04, 0x17
        /*003a*/ 	.short	(.L_15 - .L_14)
.L_14:
        /*003c*/ 	.word	0x00000000
        /*0040*/ 	.short	0x0003
        /*0042*/ 	.short	0x0018
        /*0044*/ 	.byte	0x00, 0xf0, 0x11, 0x00


	//----- nvinfo : EIATTR_KPARAM_INFO
	.align		4
.L_15:
        /*0048*/ 	.byte	0x04, 0x17
        /*004a*/ 	.short	(.L_17 - .L_16)
.L_16:
        /*004c*/ 	.word	0x00000000
        /*0050*/ 	.short	0x0002
        /*0052*/ 	.short	0x0010
        /*0054*/ 	.byte	0x00, 0xf5, 0x21, 0x00


	//----- nvinfo : EIATTR_KPARAM_INFO
	.align		4
.L_17:
        /*0058*/ 	.byte	0x04, 0x17
        /*005a*/ 	.short	(.L_19 - .L_18)
.L_18:
        /*005c*/ 	.word	0x00000000
        /*0060*/ 	.short	0x0001
        /*0062*/ 	.short	0x0008
        /*0064*/ 	.byte	0x00, 0xf5, 0x21, 0x00


	//----- nvinfo : EIATTR_KPARAM_INFO
	.align		4
.L_19:
        /*0068*/ 	.byte	0x04, 0x17
        /*006a*/ 	.short	(.L_21 - .L_20)
.L_20:
        /*006c*/ 	.word	0x00000000
        /*0070*/ 	.short	0x0000
        /*0072*/ 	.short	0x0000
        /*0074*/ 	.byte	0x00, 0xf5, 0x21, 0x00


	//----- nvinfo : EIATTR_SPARSE_MMA_MASK
	.align		4
.L_21:
        /*0078*/ 	.byte	0x03, 0x50
        /*007a*/ 	.short	0x0000


	//----- nvinfo : EIATTR_MAXREG_COUNT
	.align		4
        /*007c*/ 	.byte	0x03, 0x1b
        /*007e*/ 	.short	0x00ff


	//----- nvinfo : EIATTR_MERCURY_ISA_VERSION
	.align		4
        /*0080*/ 	.byte	0x03, 0x5f
        /*0082*/ 	.short	0x0101


	//----- nvinfo : EIATTR_VRC_CTA_INIT_COUNT
	.align		4
        /*0084*/ 	.byte	0x02, 0x4a
	.zero		1
	.zero		1


	//----- nvinfo : EIATTR_EXIT_INSTR_OFFSETS
	.align		4
        /*0088*/ 	.byte	0x04, 0x1c
        /*008a*/ 	.short	(.L_23 - .L_22)


	//   ....[0]....
.L_22:
        /*008c*/ 	.word	0x000001e0


	//   ....[1]....
        /*0090*/ 	.word	0x00000b20


	//----- nvinfo : EIATTR_CBANK_PARAM_SIZE
	.align		4
.L_23:
        /*0094*/ 	.byte	0x03, 0x19
        /*0096*/ 	.short	0x0028


	//----- nvinfo : EIATTR_PARAM_CBANK
	.align		4
        /*0098*/ 	.byte	0x04, 0x0a
        /*009a*/ 	.short	(.L_25 - .L_24)
	.align		4
.L_24:
        /*009c*/ 	.word	index@(.nv.constant0._Z21coalesing_gemm_kernelPKfS0_Pfjjjj)
        /*00a0*/ 	.short	0x0380
        /*00a2*/ 	.short	0x0028


	//----- nvinfo : EIATTR_SW_WAR
	.align		4
.L_25:
        /*00a4*/ 	.byte	0x04, 0x36
        /*00a6*/ 	.short	(.L_27 - .L_26)
.L_26:
        /*00a8*/ 	.word	0x00000008
.L_27:


//--------------------- .nv.callgraph             --------------------------
	.section	.nv.callgraph,"",@"SHT_CUDA_CALLGRAPH"
	.align	4
	.sectionentsize	8
	.align		4
        /*0000*/ 	.word	0x00000000
	.align		4
        /*0004*/ 	.word	0xffffffff
	.align		4
        /*0008*/ 	.word	0x00000000
	.align		4
        /*000c*/ 	.word	0xfffffffe
	.align		4
        /*0010*/ 	.word	0x00000000
	.align		4
        /*0014*/ 	.word	0xfffffffd
	.align		4
        /*0018*/ 	.word	0x00000000
	.align		4
        /*001c*/ 	.word	0xfffffffc


//--------------------- .text._Z21coalesing_gemm_kernelPKfS0_Pfjjjj --------------------------
	.section	.text._Z21coalesing_gemm_kernelPKfS0_Pfjjjj,"ax",@progbits
	.align	128
        .global         _Z21coalesing_gemm_kernelPKfS0_Pfjjjj
        .type           _Z21coalesing_gemm_kernelPKfS0_Pfjjjj,@function
        .size           _Z21coalesing_gemm_kernelPKfS0_Pfjjjj,(.L_x_5 - _Z21coalesing_gemm_kernelPKfS0_Pfjjjj)
        .other          _Z21coalesing_gemm_kernelPKfS0_Pfjjjj,@"STO_CUDA_ENTRY STV_DEFAULT"
_Z21coalesing_gemm_kernelPKfS0_Pfjjjj:
.text._Z21coalesing_gemm_kernelPKfS0_Pfjjjj:
[----:B------:R-:W-:Y:S08]  /*0000*/  LDC R1, c[0x0][0x37c] ;  /* 0x0000df00ff017b82 */ /* 0x000ff00000000800 */
[----:B------:R-:W0:Y:S01]  /*0010*/  LDC R5, c[0x0][0x3a4] ;  /* 0x0000e900ff057b82 */ /* 0x000e220000000800 */
[----:B------:R-:W1:Y:S01]  /*0020*/  S2R R4, SR_TID.X ;  /* 0x0000000000047919 */ /* 0x000e620000002100 */
[----:B------:R-:W2:Y:S06]  /*0030*/  LDCU.64 UR6, c[0x0][0x398] ;  /* 0x00007300ff0677ac */ /* 0x000eac0008000a00 */
[----:B------:R-:W-:Y:S08]  /*0040*/  S2UR UR5, SR_CTAID.Y ;  /* 0x00000000000579c3 */ /* 0x000ff00000002600 */
[----:B------:R-:W3:Y:S01]  /*0050*/  S2UR UR4, SR_CTAID.X ;  /* 0x00000000000479c3 */ /* 0x000ee20000002500 */
[----:B0-----:R-:W0:Y:S01]  /*0060*/  I2F.U32.RP R0, R5 ;  /* 0x0000000500007306 */ /* 0x001e220000209000 */
[----:B------:R-:W-:-:S07]  /*0070*/  ISETP.NE.U32.AND P2, PT, R5, RZ, PT ;  /* 0x000000ff0500720c */ /* 0x000fce0003f45070 */
[----:B0-----:R-:W0:Y:S02]  /*0080*/  MUFU.RCP R0, R0 ;  /* 0x0000000000007308 */ /* 0x001e240000001000 */
[----:B0-----:R-:W-:-:S06]  /*0090*/  IADD3 R2, PT, PT, R0, 0xffffffe, RZ ;  /* 0x0ffffffe00027810 */ /* 0x001fcc0007ffe0ff */
[----:B------:R0:W4:Y:S02]  /*00a0*/  F2I.FTZ.U32.TRUNC.NTZ R3, R2 ;  /* 0x0000000200037305 */ /* 0x000124000021f000 */
[----:B0-----:R-:W-:Y:S01]  /*00b0*/  HFMA2 R2, -RZ, RZ, 0, 0 ;  /* 0x00000000ff027431 */ /* 0x001fe200000001ff */
[----:B----4-:R-:W-:-:S05]  /*00c0*/  IADD3 R6, PT, PT, RZ, -R3, RZ ;  /* 0x80000003ff067210 */ /* 0x010fca0007ffe0ff */
[----:B------:R-:W-:-:S04]  /*00d0*/  IMAD R7, R6, R5, RZ ;  /* 0x0000000506077224 */ /* 0x000fc800078e02ff */
[----:B------:R-:W-:-:S06]  /*00e0*/  IMAD.HI.U32 R3, R3, R7, R2 ;  /* 0x0000000703037227 */ /* 0x000fcc00078e0002 */
[----:B-1----:R-:W-:-:S05]  /*00f0*/  IMAD.HI.U32 R3, R3, R4, RZ ;  /* 0x0000000403037227 */ /* 0x002fca00078e00ff */
[----:B------:R-:W-:-:S05]  /*0100*/  IADD3 R6, PT, PT, -R3, RZ, RZ ;  /* 0x000000ff03067210 */ /* 0x000fca0007ffe1ff */
[----:B------:R-:W-:-:S05]  /*0110*/  IMAD R0, R5, R6, R4 ;  /* 0x0000000605007224 */ /* 0x000fca00078e0204 */
[----:B------:R-:W-:-:S13]  /*0120*/  ISETP.GE.U32.AND P0, PT, R0, R5, PT ;  /* 0x000000050000720c */ /* 0x000fda0003f06070 */
[-C--:B------:R-:W-:Y:S02]  /*0130*/  @P0 IADD3 R0, PT, PT, R0, -R5.reuse, RZ ;  /* 0x8000000500000210 */ /* 0x080fe40007ffe0ff */
[----:B------:R-:W-:Y:S02]  /*0140*/  @P0 IADD3 R3, PT, PT, R3, 0x1, RZ ;  /* 0x0000000103030810 */ /* 0x000fe40007ffe0ff */
[----:B------:R-:W-:-:S13]  /*0150*/  ISETP.GE.U32.AND P1, PT, R0, R5, PT ;  /* 0x000000050000720c */ /* 0x000fda0003f26070 */
[----:B------:R-:W-:Y:S02]  /*0160*/  @P1 IADD3 R3, PT, PT, R3, 0x1, RZ ;  /* 0x0000000103031810 */ /* 0x000fe40007ffe0ff */
[----:B------:R-:W-:-:S04]  /*0170*/  @!P2 LOP3.LUT R3, RZ, R5, RZ, 0x33, !PT ;  /* 0x00000005ff03a212 */ /* 0x000fc800078e33ff */
[----:B------:R-:W-:Y:S01]  /*0180*/  IADD3 R0, PT, PT, -R3, RZ, RZ ;  /* 0x000000ff03007210 */ /* 0x000fe20007ffe1ff */
[----:B---3--:R-:W-:-:S04]  /*0190*/  IMAD R3, R5, UR4, R3 ;  /* 0x0000000405037c24 */ /* 0x008fc8000f8e0203 */
[----:B------:R-:W-:-:S04]  /*01a0*/  IMAD R0, R5, R0, R4 ;  /* 0x0000000005007224 */ /* 0x000fc800078e0204 */
[----:B------:R-:W-:-:S05]  /*01b0*/  IMAD R0, R5, UR5, R0 ;  /* 0x0000000505007c24 */ /* 0x000fca000f8e0200 */
[----:B--2---:R-:W-:-:S04]  /*01c0*/  ISETP.GE.U32.AND P0, PT, R0, UR7, PT ;  /* 0x0000000700007c0c */ /* 0x004fc8000bf06070 */
[----:B------:R-:W-:-:S13]  /*01d0*/  ISETP.GE.U32.OR P0, PT, R3, UR6, P0 ;  /* 0x0000000603007c0c */ /* 0x000fda0008706470 */
[----:B------:R-:W-:Y:S05]  /*01e0*/  @P0 EXIT ;  /* 0x000000000000094d */ /* 0x000fea0003800000 */
[----:B------:R-:W0:Y:S01]  /*01f0*/  LDC R2, c[0x0][0x3a0] ;  /* 0x0000e800ff027b82 */ /* 0x000e220000000800 */
[----:B------:R-:W1:Y:S01]  /*0200*/  LDCU.64 UR4, c[0x0][0x358] ;  /* 0x00006b00ff0477ac */ /* 0x000e620008000a00 */
[----:B------:R-:W-:Y:S02]  /*0210*/  MOV R29, RZ ;  /* 0x000000ff001d7202 */ /* 0x000fe40000000f00 */
[----:B0-----:R-:W-:-:S13]  /*0220*/  ISETP.NE.AND P0, PT, R2, RZ, PT ;  /* 0x000000ff0200720c */ /* 0x001fda0003f05270 */
[----:B-1----:R-:W-:Y:S05]  /*0230*/  @!P0 BRA `(.L_x_0) ;  /* 0x0000000800288947 */ /* 0x002fea0003800000 */
[C---:B------:R-:W-:Y:S01]  /*0240*/  ISETP.GE.U32.AND P0, PT, R2.reuse, 0x8, PT ;  /* 0x000000080200780c */ /* 0x040fe20003f06070 */
[----:B------:R-:W-:Y:S01]  /*0250*/  HFMA2 R7, -RZ, RZ, 0, 0 ;  /* 0x00000000ff077431 */ /* 0x000fe200000001ff */
[----:B------:R-:W-:Y:S02]  /*0260*/  LOP3.LUT R5, R2, 0x7, RZ, 0xc0, !PT ;  /* 0x0000000702057812 */ /* 0x000fe400078ec0ff */
[----:B------:R-:W-:Y:S02]  /*0270*/  MOV R29, RZ ;  /* 0x000000ff001d7202 */ /* 0x000fe40000000f00 */
[----:B------:R-:W-:-:S07]  /*0280*/  ISETP.NE.AND P1, PT, R5, RZ, PT ;  /* 0x000000ff0500720c */ /* 0x000fce0003f25270 */
[----:B------:R-:W-:Y:S06]  /*0290*/  @!P0 BRA `(.L_x_1) ;  /* 0x0000000400088947 */ /* 0x000fec0003800000 */
[----:B------:R-:W-:Y:S02]  /*02a0*/  LOP3.LUT R7, R2, 0xfffffff8, RZ, 0xc0, !PT ;  /* 0xfffffff802077812 */ /* 0x000fe400078ec0ff */
[----:B------:R-:W-:Y:S02]  /*02b0*/  MOV R29, RZ ;  /* 0x000000ff001d7202 */ /* 0x000fe40000000f00 */
[----:B------:R-:W-:Y:S02]  /*02c0*/  MOV R9, RZ ;  /* 0x000000ff00097202 */ /* 0x000fe40000000f00 */
[----:B------:R-:W-:-:S07]  /*02d0*/  IADD3 R4, PT, PT, -R7, RZ, RZ ;  /* 0x000000ff07047210 */ /* 0x000fce0007ffe1ff */
.L_x_2:
[----:B------:R-:W0:Y:S01]  /*02e0*/  LDC.64 R16, c[0x0][0x380] ;  /* 0x0000e000ff107b82 */ /* 0x000e220000000a00 */
[----:B------:R-:W-:Y:S02]  /*02f0*/  IMAD R11, R3, R2, R9 ;  /* 0x00000002030b7224 */ /* 0x000fe400078e0209 */
[----:B------:R-:W-:-:S05]  /*0300*/  IMAD R8, R9, UR7, R0 ;  /* 0x0000000709087c24 */ /* 0x000fca000f8e0200 */
[----:B------:R-:W1:Y:S01]  /*0310*/  LDC.64 R12, c[0x0][0x388] ;  /* 0x0000e200ff0c7b82 */ /* 0x000e620000000a00 */
[----:B0-----:R-:W-:-:S05]  /*0320*/  IMAD.WIDE.U32 R18, R11, 0x4, R16 ;  /* 0x000000040b127825 */ /* 0x001fca00078e0010 */
[----:B------:R0:W2:Y:S01]  /*0330*/  LDG.E R6, desc[UR4][R18.64] ;  /* 0x0000000412067981 */ /* 0x0000a2000c1e1900 */
[----:B-1----:R-:W-:-:S05]  /*0340*/  IMAD.WIDE.U32 R14, R8, 0x4, R12 ;  /* 0x00000004080e7825 */ /* 0x002fca00078e000c */
[----:B------:R-:W2:Y:S01]  /*0350*/  LDG.E R23, desc[UR4][R14.64] ;  /* 0x000000040e177981 */ /* 0x000ea2000c1e1900 */
[C---:B------:R-:W-:Y:S02]  /*0360*/  IADD3 R21, PT, PT, R11.reuse, 0x2, RZ ;  /* 0x000000020b157810 */ /* 0x040fe40007ffe0ff */
[C---:B------:R-:W-:Y:S02]  /*0370*/  IADD3 R25, PT, PT, R11.reuse, 0x1, RZ ;  /* 0x000000010b197810 */ /* 0x040fe40007ffe0ff */
[----:B------:R-:W-:Y:S01]  /*0380*/  IADD3 R26, PT, PT, R11, 0x5, RZ ;  /* 0x000000050b1a7810 */ /* 0x000fe20007ffe0ff */
[--C-:B0-----:R-:W-:Y:S01]  /*0390*/  IMAD.WIDE.U32 R18, R21, 0x4, R16.reuse ;  /* 0x0000000415127825 */ /* 0x101fe200078e0010 */
[C---:B------:R-:W-:Y:S02]  /*03a0*/  IADD3 R20, PT, PT, R11.reuse, 0x3, RZ ;  /* 0x000000030b147810 */ /* 0x040fe40007ffe0ff */
[----:B------:R-:W-:Y:S02]  /*03b0*/  IADD3 R10, PT, PT, R11, 0x4, RZ ;  /* 0x000000040b0a7810 */ /* 0x000fe40007ffe0ff */
[----:B------:R-:W-:Y:S01]  /*03c0*/  IADD3 R8, PT, PT, R8, UR7, RZ ;  /* 0x0000000708087c10 */ /* 0x000fe2000fffe0ff */
[----:B------:R0:W3:Y:S01]  /*03d0*/  LDG.E R22, desc[UR4][R18.64] ;  /* 0x0000000412167981 */ /* 0x0000e2000c1e1900 */
[----:B------:R-:W-:-:S04]  /*03e0*/  IMAD.WIDE.U32 R24, R25, 0x4, R16 ;  /* 0x0000000419187825 */ /* 0x000fc800078e0010 */
[--C-:B------:R-:W-:Y:S01]  /*03f0*/  IMAD.WIDE.U32 R20, R20, 0x4, R16.reuse ;  /* 0x0000000414147825 */ /* 0x100fe200078e0010 */
[----:B------:R1:W4:Y:S03]  /*0400*/  LDG.E R27, desc[UR4][R24.64] ;  /* 0x00000004181b7981 */ /* 0x000326000c1e1900 */
[--C-:B0-----:R-:W-:Y:S01]  /*0410*/  IMAD.WIDE.U32 R18, R26, 0x4, R16.reuse ;  /* 0x000000041a127825 */ /* 0x101fe200078e0010 */
[----:B------:R-:W-:Y:S01]  /*0420*/  IADD3 R26, PT, PT, R8, UR7, RZ ;  /* 0x00000007081a7c10 */ /* 0x000fe2000fffe0ff */
[----:B------:R0:W5:Y:S02]  /*0430*/  LDG.E R20, desc[UR4][R20.64] ;  /* 0x0000000414147981 */ /* 0x000164000c1e1900 */
[----:B------:R-:W-:Y:S01]  /*0440*/  IMAD.WIDE.U32 R14, R10, 0x4, R16 ;  /* 0x000000040a0e7825 */ /* 0x000fe200078e0010 */
[----:B------:R-:W-:-:S03]  /*0450*/  IADD3 R28, PT, PT, R26, UR7, RZ ;  /* 0x000000071a1c7c10 */ /* 0x000fc6000fffe0ff */
[----:B-1----:R-:W-:Y:S01]  /*0460*/  IMAD.WIDE.U32 R24, R8, 0x4, R12 ;  /* 0x0000000408187825 */ /* 0x002fe200078e000c */
[----:B------:R1:W5:Y:S01]  /*0470*/  LDG.E R10, desc[UR4][R14.64] ;  /* 0x000000040e0a7981 */ /* 0x000362000c1e1900 */
[----:B0-----:R-:W-:-:S03]  /*0480*/  IADD3 R21, PT, PT, R28, UR7, RZ ;  /* 0x000000071c157c10 */ /* 0x001fc6000fffe0ff */
[----:B------:R0:W5:Y:S04]  /*0490*/  LDG.E R8, desc[UR4][R18.64] ;  /* 0x0000000412087981 */ /* 0x000168000c1e1900 */
[----:B------:R-:W4:Y:S01]  /*04a0*/  LDG.E R24, desc[UR4][R24.64] ;  /* 0x0000000418187981 */ /* 0x000f22000c1e1900 */
[----:B-1----:R-:W-:Y:S01]  /*04b0*/  IMAD.WIDE.U32 R14, R26, 0x4, R12 ;  /* 0x000000041a0e7825 */ /* 0x002fe200078e000c */
[----:B0-----:R-:W-:-:S04]  /*04c0*/  IADD3 R18, PT, PT, R11, 0x6, RZ ;  /* 0x000000060b127810 */ /* 0x001fc80007ffe0ff */
[----:B------:R0:W3:Y:S01]  /*04d0*/  LDG.E R25, desc[UR4][R14.64] ;  /* 0x000000040e197981 */ /* 0x0000e2000c1e1900 */
[----:B------:R-:W-:Y:S02]  /*04e0*/  IADD3 R19, PT, PT, R21, UR7, RZ ;  /* 0x0000000715137c10 */ /* 0x000fe4000fffe0ff */
[----:B------:R-:W-:Y:S01]  /*04f0*/  IADD3 R26, PT, PT, R11, 0x7, RZ ;  /* 0x000000070b1a7810 */ /* 0x000fe20007ffe0ff */
[----:B0-----:R-:W-:-:S05]  /*0500*/  IMAD.WIDE.U32 R14, R21, 0x4, R12 ;  /* 0x00000004150e7825 */ /* 0x001fca00078e000c */
[----:B------:R0:W5:Y:S02]  /*0510*/  LDG.E R21, desc[UR4][R14.64] ;  /* 0x000000040e157981 */ /* 0x000164000c1e1900 */
[----:B0-----:R-:W-:-:S04]  /*0520*/  IMAD.WIDE.U32 R14, R18, 0x4, R16 ;  /* 0x00000004120e7825 */ /* 0x001fc800078e0010 */
[----:B------:R-:W-:Y:S02]  /*0530*/  IMAD.WIDE.U32 R16, R26, 0x4, R16 ;  /* 0x000000041a107825 */ /* 0x000fe400078e0010 */
[----:B------:R-:W5:Y:S04]  /*0540*/  LDG.E R26, desc[UR4][R14.64] ;  /* 0x000000040e1a7981 */ /* 0x000f68000c1e1900 */
[----:B------:R-:W5:Y:S01]  /*0550*/  LDG.E R16, desc[UR4][R16.64] ;  /* 0x0000000410107981 */ /* 0x000f62000c1e1900 */
[----:B--2---:R-:W-:Y:S01]  /*0560*/  FFMA R6, R6, R23, R29 ;  /* 0x0000001706067223 */ /* 0x004fe2000000001d */
[----:B------:R-:W-:-:S05]  /*0570*/  IMAD.WIDE.U32 R28, R28, 0x4, R12 ;  /* 0x000000041c1c7825 */ /* 0x000fca00078e000c */
[----:B------:R0:W5:Y:S02]  /*0580*/  LDG.E R23, desc[UR4][R28.64] ;  /* 0x000000041c177981 */ /* 0x000164000c1e1900 */
[C---:B0-----:R-:W-:Y:S01]  /*0590*/  IMAD.WIDE.U32 R28, R19.reuse, 0x4, R12 ;  /* 0x00000004131c7825 */ /* 0x041fe200078e000c */
[----:B------:R-:W-:-:S04]  /*05a0*/  IADD3 R19, PT, PT, R19, UR7, RZ ;  /* 0x0000000713137c10 */ /* 0x000fc8000fffe0ff */
[C---:B------:R-:W-:Y:S01]  /*05b0*/  IADD3 R15, PT, PT, R19.reuse, UR7, RZ ;  /* 0x00000007130f7c10 */ /* 0x040fe2000fffe0ff */
[--C-:B------:R-:W-:Y:S01]  /*05c0*/  IMAD.WIDE.U32 R18, R19, 0x4, R12.reuse ;  /* 0x0000000413127825 */ /* 0x100fe200078e000c */
[----:B------:R-:W2:Y:S03]  /*05d0*/  LDG.E R11, desc[UR4][R28.64] ;  /* 0x000000041c0b7981 */ /* 0x000ea6000c1e1900 */
[----:B------:R-:W-:Y:S02]  /*05e0*/  IMAD.WIDE.U32 R12, R15, 0x4, R12 ;  /* 0x000000040f0c7825 */ /* 0x000fe400078e000c */
[----:B------:R-:W2:Y:S04]  /*05f0*/  LDG.E R19, desc[UR4][R18.64] ;  /* 0x0000000412137981 */ /* 0x000ea8000c1e1900 */
[----:B------:R-:W2:Y:S01]  /*0600*/  LDG.E R12, desc[UR4][R12.64] ;  /* 0x000000040c0c7981 */ /* 0x000ea2000c1e1900 */
[----:B------:R-:W-:Y:S01]  /*0610*/  IADD3 R4, PT, PT, R4, 0x8, RZ ;  /* 0x0000000804047810 */ /* 0x000fe20007ffe0ff */
[----:B----4-:R-:W-:-:S03]  /*0620*/  FFMA R27, R27, R24, R6 ;  /* 0x000000181b1b7223 */ /* 0x010fc60000000006 */
[----:B------:R-:W-:Y:S01]  /*0630*/  ISETP.NE.AND P0, PT, R4, RZ, PT ;  /* 0x000000ff0400720c */ /* 0x000fe20003f05270 */
[----:B---3--:R-:W-:Y:S01]  /*0640*/  FFMA R25, R22, R25, R27 ;  /* 0x0000001916197223 */ /* 0x008fe2000000001b */
[----:B------:R-:W-:-:S03]  /*0650*/  IADD3 R9, PT, PT, R9, 0x8, RZ ;  /* 0x0000000809097810 */ /* 0x000fc60007ffe0ff */
[----:B-----5:R-:W-:-:S04]  /*0660*/  FFMA R23, R20, R23, R25 ;  /* 0x0000001714177223 */ /* 0x020fc80000000019 */
[----:B------:R-:W-:-:S04]  /*0670*/  FFMA R21, R10, R21, R23 ;  /* 0x000000150a157223 */ /* 0x000fc80000000017 */
[----:B--2---:R-:W-:-:S04]  /*0680*/  FFMA R11, R8, R11, R21 ;  /* 0x0000000b080b7223 */ /* 0x004fc80000000015 */
[----:B------:R-:W-:-:S04]  /*0690*/  FFMA R11, R26, R19, R11 ;  /* 0x000000131a0b7223 */ /* 0x000fc8000000000b */
[----:B------:R-:W-:Y:S01]  /*06a0*/  FFMA R29, R16, R12, R11 ;  /* 0x0000000c101d7223 */ /* 0x000fe2000000000b */
[----:B------:R-:W-:Y:S06]  /*06b0*/  @P0 BRA `(.L_x_2) ;  /* 0xfffffffc00080947 */ /* 0x000fec000383ffff */
.L_x_1:
[----:B------:R-:W-:Y:S05]  /*06c0*/  @!P1 BRA `(.L_x_0) ;  /* 0x0000000400049947 */ /* 0x000fea0003800000 */
[----:B------:R-:W-:Y:S02]  /*06d0*/  ISETP.GE.U32.AND P0, PT, R5, 0x4, PT ;  /* 0x000000040500780c */ /* 0x000fe40003f06070 */
[----:B------:R-:W-:-:S04]  /*06e0*/  LOP3.LUT R20, R2, 0x3, RZ, 0xc0, !PT ;  /* 0x0000000302147812 */ /* 0x000fc800078ec0ff */
[----:B------:R-:W-:-:S07]  /*06f0*/  ISETP.NE.AND P1, PT, R20, RZ, PT ;  /* 0x000000ff1400720c */ /* 0x000fce0003f25270 */
[----:B------:R-:W-:Y:S06]  /*0700*/  @!P0 BRA `(.L_x_3) ;  /* 0x00000000007c8947 */ /* 0x000fec0003800000 */
[----:B------:R-:W0:Y:S01]  /*0710*/  LDC.64 R4, c[0x0][0x388] ;  /* 0x0000e200ff047b82 */ /* 0x000e220000000a00 */
[----:B------:R-:W-:Y:S02]  /*0720*/  IMAD R11, R3, R2, R7 ;  /* 0x00000002030b7224 */ /* 0x000fe400078e0207 */
[----:B------:R-:W-:-:S03]  /*0730*/  IMAD R13, R7, UR7, R0 ;  /* 0x00000007070d7c24 */ /* 0x000fc6000f8e0200 */
[C---:B------:R-:W-:Y:S02]  /*0740*/  IADD3 R19, PT, PT, R11.reuse, 0x1, RZ ;  /* 0x000000010b137810 */ /* 0x040fe40007ffe0ff */
[----:B------:R-:W1:Y:S01]  /*0750*/  LDC.64 R8, c[0x0][0x380] ;  /* 0x0000e000ff087b82 */ /* 0x000e620000000a00 */
[C---:B------:R-:W-:Y:S02]  /*0760*/  IADD3 R21, PT, PT, R11.reuse, 0x2, RZ ;  /* 0x000000020b157810 */ /* 0x040fe40007ffe0ff */
[----:B------:R-:W-:Y:S01]  /*0770*/  IADD3 R27, PT, PT, R11, 0x3, RZ ;  /* 0x000000030b1b7810 */ /* 0x000fe20007ffe0ff */
[C---:B0-----:R-:W-:Y:S01]  /*0780*/  IMAD.WIDE.U32 R16, R13.reuse, 0x4, R4 ;  /* 0x000000040d107825 */ /* 0x041fe200078e0004 */
[----:B------:R-:W-:-:S04]  /*0790*/  IADD3 R13, PT, PT, R13, UR7, RZ ;  /* 0x000000070d0d7c10 */ /* 0x000fc8000fffe0ff */
[----:B------:R-:W-:Y:S01]  /*07a0*/  IADD3 R25, PT, PT, R13, UR7, RZ ;  /* 0x000000070d197c10 */ /* 0x000fe2000fffe0ff */
[--C-:B-1----:R-:W-:Y:S01]  /*07b0*/  IMAD.WIDE.U32 R22, R11, 0x4, R8.reuse ;  /* 0x000000040b167825 */ /* 0x102fe200078e0008 */
[----:B------:R-:W2:Y:S03]  /*07c0*/  LDG.E R16, desc[UR4][R16.64] ;  /* 0x0000000410107981 */ /* 0x000ea6000c1e1900 */
[----:B------:R-:W-:Y:S01]  /*07d0*/  IMAD.WIDE.U32 R18, R19, 0x4, R8 ;  /* 0x0000000413127825 */ /* 0x000fe200078e0008 */
[----:B------:R-:W2:Y:S03]  /*07e0*/  LDG.E R6, desc[UR4][R22.64] ;  /* 0x0000000416067981 */ /* 0x000ea6000c1e1900 */
[----:B------:R-:W-:Y:S02]  /*07f0*/  IMAD.WIDE.U32 R14, R13, 0x4, R4 ;  /* 0x000000040d0e7825 */ /* 0x000fe400078e0004 */
[----:B------:R-:W3:Y:S02]  /*0800*/  LDG.E R18, desc[UR4][R18.64] ;  /* 0x0000000412127981 */ /* 0x000ee4000c1e1900 */
[----:B------:R-:W-:Y:S01]  /*0810*/  IMAD.WIDE.U32 R12, R21, 0x4, R8 ;  /* 0x00000004150c7825 */ /* 0x000fe200078e0008 */
[C---:B------:R-:W-:Y:S01]  /*0820*/  IADD3 R21, PT, PT, R25.reuse, UR7, RZ ;  /* 0x0000000719157c10 */ /* 0x040fe2000fffe0ff */
[----:B------:R-:W3:Y:S02]  /*0830*/  LDG.E R14, desc[UR4][R14.64] ;  /* 0x000000040e0e7981 */ /* 0x000ee4000c1e1900 */
[----:B------:R-:W-:-:S02]  /*0840*/  IMAD.WIDE.U32 R10, R25, 0x4, R4 ;  /* 0x00000004190a7825 */ /* 0x000fc400078e0004 */
[----:B------:R-:W4:Y:S02]  /*0850*/  LDG.E R13, desc[UR4][R12.64] ;  /* 0x000000040c0d7981 */ /* 0x000f24000c1e1900 */
[----:B------:R-:W-:Y:S02]  /*0860*/  IMAD.WIDE.U32 R8, R27, 0x4, R8 ;  /* 0x000000041b087825 */ /* 0x000fe400078e0008 */
[----:B------:R-:W4:Y:S02]  /*0870*/  LDG.E R10, desc[UR4][R10.64] ;  /* 0x000000040a0a7981 */ /* 0x000f24000c1e1900 */
[----:B------:R-:W-:Y:S02]  /*0880*/  IMAD.WIDE.U32 R4, R21, 0x4, R4 ;  /* 0x0000000415047825 */ /* 0x000fe400078e0004 */
[----:B------:R-:W5:Y:S04]  /*0890*/  LDG.E R9, desc[UR4][R8.64] ;  /* 0x0000000408097981 */ /* 0x000f68000c1e1900 */
[----:B------:R-:W5:Y:S01]  /*08a0*/  LDG.E R4, desc[UR4][R4.64] ;  /* 0x0000000404047981 */ /* 0x000f62000c1e1900 */
[----:B------:R-:W-:Y:S01]  /*08b0*/  IADD3 R7, PT, PT, R7, 0x4, RZ ;  /* 0x0000000407077810 */ /* 0x000fe20007ffe0ff */
[----:B--2---:R-:W-:-:S04]  /*08c0*/  FFMA R29, R6, R16, R29 ;  /* 0x00000010061d7223 */ /* 0x004fc8000000001d */
[----:B---3--:R-:W-:-:S04]  /*08d0*/  FFMA R18, R18, R14, R29 ;  /* 0x0000000e12127223 */ /* 0x008fc8000000001d */
[----:B----4-:R-:W-:-:S04]  /*08e0*/  FFMA R18, R13, R10, R18 ;  /* 0x0000000a0d127223 */ /* 0x010fc80000000012 */
[----:B-----5:R-:W-:-:S07]  /*08f0*/  FFMA R29, R9, R4, R18 ;  /* 0x00000004091d7223 */ /* 0x020fce0000000012 */
.L_x_3:
[----:B------:R-:W-:Y:S05]  /*0900*/  @!P1 BRA `(.L_x_0) ;  /* 0x0000000000749947 */ /* 0x000fea0003800000 */
[----:B------:R-:W0:Y:S01]  /*0910*/  LDC.64 R14, c[0x0][0x380] ;  /* 0x0000e000ff0e7b82 */ /* 0x000e220000000a00 */
[----:B------:R-:W-:Y:S02]  /*0920*/  ISETP.NE.AND P0, PT, R20, 0x1, PT ;  /* 0x000000011400780c */ /* 0x000fe40003f05270 */
[----:B------:R-:W-:-:S04]  /*0930*/  LOP3.LUT R6, R2, 0x1, RZ, 0xc0, !PT ;  /* 0x0000000102067812 */ /* 0x000fc800078ec0ff */
[----:B------:R-:W-:Y:S01]  /*0940*/  ISETP.NE.U32.AND P1, PT, R6, 0x1, PT ;  /* 0x000000010600780c */ /* 0x000fe20003f25070 */
[----:B------:R-:W1:Y:S06]  /*0950*/  LDC.64 R10, c[0x0][0x388] ;  /* 0x0000e200ff0a7b82 */ /* 0x000e6c0000000a00 */
[----:B------:R-:W-:Y:S02]  /*0960*/  @P0 IMAD R13, R3, R2, R7 ;  /* 0x00000002030d0224 */ /* 0x000fe400078e0207 */
[----:B------:R-:W2:Y:S01]  /*0970*/  LDC.64 R8, c[0x0][0x380] ;  /* 0x0000e000ff087b82 */ /* 0x000ea20000000a00 */
[C---:B------:R-:W-:Y:S01]  /*0980*/  @P0 IMAD R19, R7.reuse, UR7, R0 ;  /* 0x0000000707130c24 */ /* 0x040fe2000f8e0200 */
[----:B------:R-:W-:-:S02]  /*0990*/  @P0 IADD3 R7, PT, PT, R7, 0x2, RZ ;  /* 0x0000000207070810 */ /* 0x000fc40007ffe0ff */
[----:B------:R-:W-:Y:S02]  /*09a0*/  @P0 IADD3 R21, PT, PT, R13, 0x1, RZ ;  /* 0x000000010d150810 */ /* 0x000fe40007ffe0ff */
[----:B------:R-:W-:Y:S02]  /*09b0*/  @P0 IADD3 R23, PT, PT, R19, UR7, RZ ;  /* 0x0000000713170c10 */ /* 0x000fe4000fffe0ff */
[----:B------:R-:W3:Y:S01]  /*09c0*/  LDC.64 R4, c[0x0][0x388] ;  /* 0x0000e200ff047b82 */ /* 0x000ee20000000a00 */
[----:B0-----:R-:W-:-:S04]  /*09d0*/  @P0 IMAD.WIDE.U32 R16, R13, 0x4, R14 ;  /* 0x000000040d100825 */ /* 0x001fc800078e000e */
[----:B-1----:R-:W-:Y:S01]  /*09e0*/  @P0 IMAD.WIDE.U32 R12, R19, 0x4, R10 ;  /* 0x00000004130c0825 */ /* 0x002fe200078e000a */
[----:B------:R-:W4:Y:S03]  /*09f0*/  @P0 LDG.E R6, desc[UR4][R16.64] ;  /* 0x0000000410060981 */ /* 0x000f26000c1e1900 */
[----:B------:R-:W-:Y:S02]  /*0a00*/  @!P1 IMAD R19, R3, R2, R7 ;  /* 0x0000000203139224 */ /* 0x000fe400078e0207 */
[----:B------:R-:W-:Y:S01]  /*0a10*/  @P0 IMAD.WIDE.U32 R14, R21, 0x4, R14 ;  /* 0x00000004150e0825 */ /* 0x000fe200078e000e */
[----:B------:R-:W4:Y:S03]  /*0a20*/  @P0 LDG.E R12, desc[UR4][R12.64] ;  /* 0x000000040c0c0981 */ /* 0x000f26000c1e1900 */
[----:B------:R-:W-:-:S02]  /*0a30*/  @P0 IMAD.WIDE.U32 R10, R23, 0x4, R10 ;  /* 0x00000004170a0825 */ /* 0x000fc400078e000a */
[----:B------:R-:W5:Y:S02]  /*0a40*/  @P0 LDG.E R15, desc[UR4][R14.64] ;  /* 0x000000040e0f0981 */ /* 0x000f64000c1e1900 */
[----:B------:R-:W-:Y:S02]  /*0a50*/  @!P1 IMAD R7, R7, UR7, R0 ;  /* 0x0000000707079c24 */ /* 0x000fe4000f8e0200 */
[----:B--2---:R-:W-:Y:S01]  /*0a60*/  @!P1 IMAD.WIDE.U32 R8, R19, 0x4, R8 ;  /* 0x0000000413089825 */ /* 0x004fe200078e0008 */
[----:B------:R-:W5:Y:S03]  /*0a70*/  @P0 LDG.E R10, desc[UR4][R10.64] ;  /* 0x000000040a0a0981 */ /* 0x000f66000c1e1900 */
[----:B---3--:R-:W-:Y:S02]  /*0a80*/  @!P1 IMAD.WIDE.U32 R4, R7, 0x4, R4 ;  /* 0x0000000407049825 */ /* 0x008fe400078e0004 */
[----:B------:R-:W2:Y:S04]  /*0a90*/  @!P1 LDG.E R8, desc[UR4][R8.64] ;  /* 0x0000000408089981 */ /* 0x000ea8000c1e1900 */
[----:B------:R-:W2:Y:S01]  /*0aa0*/  @!P1 LDG.E R4, desc[UR4][R4.64] ;  /* 0x0000000404049981 */ /* 0x000ea2000c1e1900 */
[----:B----4-:R-:W-:-:S04]  /*0ab0*/  @P0 FFMA R6, R6, R12, R29 ;  /* 0x0000000c06060223 */ /* 0x010fc8000000001d */
[----:B-----5:R-:W-:-:S04]  /*0ac0*/  @P0 FFMA R29, R15, R10, R6 ;  /* 0x0000000a0f1d0223 */ /* 0x020fc80000000006 */
[----:B--2---:R-:W-:-:S07]  /*0ad0*/  @!P1 FFMA R29, R8, R4, R29 ;  /* 0x00000004081d9223 */ /* 0x004fce000000001d */
.L_x_0:
[----:B------:R-:W0:Y:S01]  /*0ae0*/  LDC.64 R4, c[0x0][0x390] ;  /* 0x0000e400ff047b82 */ /* 0x000e220000000a00 */
[----:B------:R-:W-:-:S04]  /*0af0*/  IMAD R3, R3, UR7, R0 ;  /* 0x0000000703037c24 */ /* 0x000fc8000f8e0200 */
[----:B0-----:R-:W-:-:S05]  /*0b00*/  IMAD.WIDE.U32 R2, R3, 0x4, R4 ;  /* 0x0000000403027825 */ /* 0x001fca00078e0004 */
[----:B------:R-:W-:Y:S01]  /*0b10*/  STG.E desc[UR4][R2.64], R29 ;  /* 0x0000001d02007986 */ /* 0x000fe2000c101904 */
[----:B------:R-:W-:Y:S05]  /*0b20*/  EXIT ;  /* 0x000000000000794d */ /* 0x000fea0003800000 */
.L_x_4:
[----:B------:R-:W-:-:S00]  /*0b30*/  BRA `(.L_x_4) ;  /* 0xfffffffc00fc7947 */ /* 0x000fc0000383ffff */
[----:B------:R-:W-:-:S00]  /*0b40*/  NOP ;  /* 0x0000000000007918 */ /* 0x000fc00000000000 */
        /* <DEDUP_REMOVED lines=11> */
.L_x_5:


//--------------------- .nv.shared.reserved.0     --------------------------
	.section	.nv.shared.reserved.0,"aw",@nobits
	.weak		__nv_reservedSMEM_offset_0_alias
	.size		__nv_reservedSMEM_offset_0_alias, 0, 64
	.other		__nv_reservedSMEM_offset_0_alias,@"STO_CUDA_RESERVED_SHARED STV_DEFAULT"
__nv_reservedSMEM_offset_0_alias:
	.zero		0
	.zero		64


//--------------------- .nv.constant0._Z21coalesing_gemm_kernelPKfS0_Pfjjjj --------------------------
	.section	.nv.constant0._Z21coalesing_gemm_kernelPKfS0_Pfjjjj,"a",@progbits
	.sectionflags	@""
	.align	4
.nv.constant0._Z21coalesing_gemm_kernelPKfS0_Pfjjjj:
	.zero		936


//--------------------- SYMBOLS --------------------------

	.type		.nv.reservedSmem.offset0,@object
	.size		.nv.reservedSmem.offset0,0x4
